//
// Generated by NVIDIA NVVM Compiler
//
// Compiler Build ID: CL-36424714
// Cuda compilation tools, release 13.0, V13.0.88
// Based on NVVM 20.0.0
//

.version 9.0
.target sm_100
.address_size 64

	// .globl	_Z14convertToOctalPiPcii

.visible .entry _Z14convertToOctalPiPcii(
	.param .u64 .ptr .align 1 _Z14convertToOctalPiPcii_param_0,
	.param .u64 .ptr .align 1 _Z14convertToOctalPiPcii_param_1,
	.param .u32 _Z14convertToOctalPiPcii_param_2,
	.param .u32 _Z14convertToOctalPiPcii_param_3
)
{
	.local .align 16 .b8 	__local_depot0[128];
	.reg .b64 	%SP;
	.reg .b64 	%SPL;
	.reg .pred 	%p<16>;
	.reg .b16 	%rs<69>;
	.reg .b32 	%r<42>;
	.reg .b64 	%rd<28>;

	mov.u64 	%SPL, __local_depot0;
	ld.param.u64 	%rd11, [_Z14convertToOctalPiPcii_param_0];
	ld.param.u64 	%rd12, [_Z14convertToOctalPiPcii_param_1];
	ld.param.u32 	%r18, [_Z14convertToOctalPiPcii_param_2];
	ld.param.u32 	%r17, [_Z14convertToOctalPiPcii_param_3];
	add.u64 	%rd1, %SPL, 0;
	mov.u32 	%r19, %ctaid.x;
	mov.u32 	%r20, %ntid.x;
	mov.u32 	%r21, %tid.x;
	mad.lo.s32 	%r1, %r19, %r20, %r21;
	setp.ge.s32 	%p1, %r1, %r18;
	@%p1 bra 	$L__BB0_20;
	cvta.to.global.u64 	%rd14, %rd11;
	cvta.to.global.u64 	%rd2, %rd12;
	mul.wide.s32 	%rd15, %r1, 4;
	add.s64 	%rd16, %rd14, %rd15;
	ld.global.u32 	%r37, [%rd16];
	mul.lo.s32 	%r22, %r17, %r1;
	cvt.s64.s32 	%rd3, %r22;
	add.s64 	%rd4, %rd2, %rd3;
	setp.eq.s32 	%p2, %r37, 0;
	@%p2 bra 	$L__BB0_21;
	setp.lt.s32 	%p3, %r37, 1;
	mov.b32 	%r36, 0;
	@%p3 bra 	$L__BB0_5;
	mov.b32 	%r38, 0;
$L__BB0_4:
	and.b32  	%r25, %r37, 7;
	add.s32 	%r36, %r38, 1;
	mul.wide.u32 	%rd17, %r38, 4;
	add.s64 	%rd18, %rd1, %rd17;
	st.local.u32 	[%rd18], %r25;
	shr.u32 	%r9, %r37, 3;
	setp.lt.u32 	%p4, %r37, 8;
	mov.u32 	%r37, %r9;
	mov.u32 	%r38, %r36;
	@%p4 bra 	$L__BB0_5;
	bra.uni 	$L__BB0_4;
$L__BB0_5:
	setp.eq.s32 	%p5, %r36, 0;
	@%p5 bra 	$L__BB0_18;
	and.b32  	%r4, %r36, 3;
	setp.lt.u32 	%p6, %r36, 4;
	mov.b32 	%r39, 0;
	@%p6 bra 	$L__BB0_15;
	and.b32  	%r5, %r36, -4;
	mul.wide.s32 	%rd19, %r36, 4;
	add.s64 	%rd5, %rd1, %rd19;
	ld.local.u8 	%rs1, [%rd5+-4];
	add.s16 	%rs2, %rs1, 48;
	st.global.u8 	[%rd4], %rs2;
	ld.local.u8 	%rs3, [%rd5+-8];
	add.s16 	%rs4, %rs3, 48;
	st.global.u8 	[%rd4+1], %rs4;
	ld.local.u8 	%rs5, [%rd5+-12];
	add.s16 	%rs6, %rs5, 48;
	st.global.u8 	[%rd4+2], %rs6;
	ld.local.u8 	%rs7, [%rd5+-16];
	add.s16 	%rs8, %rs7, 48;
	st.global.u8 	[%rd4+3], %rs8;
	setp.eq.s32 	%p7, %r5, 4;
	mov.b32 	%r39, 4;
	@%p7 bra 	$L__BB0_15;
	ld.local.u8 	%rs9, [%rd5+-20];
	add.s16 	%rs10, %rs9, 48;
	st.global.u8 	[%rd4+4], %rs10;
	ld.local.u8 	%rs11, [%rd5+-24];
	add.s16 	%rs12, %rs11, 48;
	st.global.u8 	[%rd4+5], %rs12;
	ld.local.u8 	%rs13, [%rd5+-28];
	add.s16 	%rs14, %rs13, 48;
	st.global.u8 	[%rd4+6], %rs14;
	ld.local.u8 	%rs15, [%rd5+-32];
	add.s16 	%rs16, %rs15, 48;
	st.global.u8 	[%rd4+7], %rs16;
	setp.eq.s32 	%p8, %r5, 8;
	mov.b32 	%r39, 8;
	@%p8 bra 	$L__BB0_15;
	ld.local.u8 	%rs17, [%rd5+-36];
	add.s16 	%rs18, %rs17, 48;
	st.global.u8 	[%rd4+8], %rs18;
	ld.local.u8 	%rs19, [%rd5+-40];
	add.s16 	%rs20, %rs19, 48;
	st.global.u8 	[%rd4+9], %rs20;
	ld.local.u8 	%rs21, [%rd5+-44];
	add.s16 	%rs22, %rs21, 48;
	st.global.u8 	[%rd4+10], %rs22;
	ld.local.u8 	%rs23, [%rd5+-48];
	add.s16 	%rs24, %rs23, 48;
	st.global.u8 	[%rd4+11], %rs24;
	setp.eq.s32 	%p9, %r5, 12;
	mov.b32 	%r39, 12;
	@%p9 bra 	$L__BB0_15;
	ld.local.u8 	%rs25, [%rd5+-52];
	add.s16 	%rs26, %rs25, 48;
	st.global.u8 	[%rd4+12], %rs26;
	ld.local.u8 	%rs27, [%rd5+-56];
	add.s16 	%rs28, %rs27, 48;
	st.global.u8 	[%rd4+13], %rs28;
	ld.local.u8 	%rs29, [%rd5+-60];
	add.s16 	%rs30, %rs29, 48;
	st.global.u8 	[%rd4+14], %rs30;
	ld.local.u8 	%rs31, [%rd5+-64];
	add.s16 	%rs32, %rs31, 48;
	st.global.u8 	[%rd4+15], %rs32;
	setp.eq.s32 	%p10, %r5, 16;
	mov.b32 	%r39, 16;
	@%p10 bra 	$L__BB0_15;
	ld.local.u8 	%rs33, [%rd5+-68];
	add.s16 	%rs34, %rs33, 48;
	st.global.u8 	[%rd4+16], %rs34;
	ld.local.u8 	%rs35, [%rd5+-72];
	add.s16 	%rs36, %rs35, 48;
	st.global.u8 	[%rd4+17], %rs36;
	ld.local.u8 	%rs37, [%rd5+-76];
	add.s16 	%rs38, %rs37, 48;
	st.global.u8 	[%rd4+18], %rs38;
	ld.local.u8 	%rs39, [%rd5+-80];
	add.s16 	%rs40, %rs39, 48;
	st.global.u8 	[%rd4+19], %rs40;
	setp.eq.s32 	%p11, %r5, 20;
	mov.b32 	%r39, 20;
	@%p11 bra 	$L__BB0_15;
	ld.local.u8 	%rs41, [%rd5+-84];
	add.s16 	%rs42, %rs41, 48;
	st.global.u8 	[%rd4+20], %rs42;
	ld.local.u8 	%rs43, [%rd5+-88];
	add.s16 	%rs44, %rs43, 48;
	st.global.u8 	[%rd4+21], %rs44;
	ld.local.u8 	%rs45, [%rd5+-92];
	add.s16 	%rs46, %rs45, 48;
	st.global.u8 	[%rd4+22], %rs46;
	ld.local.u8 	%rs47, [%rd5+-96];
	add.s16 	%rs48, %rs47, 48;
	st.global.u8 	[%rd4+23], %rs48;
	setp.eq.s32 	%p12, %r5, 24;
	mov.b32 	%r39, 24;
	@%p12 bra 	$L__BB0_15;
	ld.local.u8 	%rs49, [%rd5+-100];
	add.s16 	%rs50, %rs49, 48;
	st.global.u8 	[%rd4+24], %rs50;
	ld.local.u8 	%rs51, [%rd5+-104];
	add.s16 	%rs52, %rs51, 48;
	st.global.u8 	[%rd4+25], %rs52;
	ld.local.u8 	%rs53, [%rd5+-108];
	add.s16 	%rs54, %rs53, 48;
	st.global.u8 	[%rd4+26], %rs54;
	ld.local.u8 	%rs55, [%rd5+-112];
	add.s16 	%rs56, %rs55, 48;
	st.global.u8 	[%rd4+27], %rs56;
	setp.eq.s32 	%p13, %r5, 28;
	mov.b32 	%r39, 28;
	@%p13 bra 	$L__BB0_15;
	ld.local.u8 	%rs57, [%rd5+-116];
	add.s16 	%rs58, %rs57, 48;
	st.global.u8 	[%rd4+28], %rs58;
	ld.local.u8 	%rs59, [%rd5+-120];
	add.s16 	%rs60, %rs59, 48;
	st.global.u8 	[%rd4+29], %rs60;
	ld.local.u8 	%rs61, [%rd5+-124];
	add.s16 	%rs62, %rs61, 48;
	st.global.u8 	[%rd4+30], %rs62;
	ld.local.u8 	%rs63, [%rd5+-128];
	add.s16 	%rs64, %rs63, 48;
	st.global.u8 	[%rd4+31], %rs64;
	mov.b32 	%r39, 32;
$L__BB0_15:
	setp.eq.s32 	%p14, %r4, 0;
	@%p14 bra 	$L__BB0_18;
	cvt.u64.u32 	%rd20, %r39;
	add.s64 	%rd21, %rd3, %rd20;
	add.s64 	%rd26, %rd2, %rd21;
	not.b32 	%r35, %r39;
	add.s32 	%r41, %r35, %r36;
	neg.s32 	%r40, %r4;
$L__BB0_17:
	.pragma "nounroll";
	mul.wide.s32 	%rd22, %r41, 4;
	add.s64 	%rd23, %rd1, %rd22;
	ld.local.u8 	%rs65, [%rd23];
	add.s16 	%rs66, %rs65, 48;
	st.global.u8 	[%rd26], %rs66;
	add.s64 	%rd26, %rd26, 1;
	add.s32 	%r41, %r41, -1;
	add.s32 	%r40, %r40, 1;
	setp.ne.s32 	%p15, %r40, 0;
	@%p15 bra 	$L__BB0_17;
$L__BB0_18:
	cvt.u64.u32 	%rd27, %r36;
$L__BB0_19:
	add.s64 	%rd25, %rd4, %rd27;
	mov.b16 	%rs68, 0;
	st.global.u8 	[%rd25], %rs68;
$L__BB0_20:
	ret;
$L__BB0_21:
	mov.b16 	%rs67, 48;
	st.global.u8 	[%rd4], %rs67;
	mov.b64 	%rd27, 1;
	bra.uni 	$L__BB0_19;

}


// ===== COMPILED SASS (sm_100) =====

	.target	sm_100

	.elftype	@"ET_EXEC"


//--------------------- .note.nv.tkinfo           --------------------------
	.section	.note.nv.tkinfo,"",@"SHT_NOTE"
	.sectionflags	@"SHF_NOTE_NV_TKINFO"
	.tkinfo
        /*0018*/ 	.word	0x00000002
        /*0030*/ 	.string	""
        /*0030*/ 	.string	"ptxas"
        /*0030*/ 	.string	"Cuda compilation tools, release 13.0, V13.0.88"
        /*0030*/ 	.string	"Build cuda_13.0.r13.0/compiler.36424714_0"
        /*0030*/ 	.string	"-arch sm_100 -m 64 "



//--------------------- .note.nv.cuinfo           --------------------------
	.section	.note.nv.cuinfo,"",@"SHT_NOTE"
	.sectionflags	@"SHF_NOTE_NV_CUINFO"
        /*0018*/ 	.short	0x0002
        /*001a*/ 	.short	0x0064
        /*001c*/ 	.short	0x0082
	.zero		2


//--------------------- .nv.info                  --------------------------
	.section	.nv.info,"",@"SHT_CUDA_INFO"
	.align	4


	//----- nvinfo : EIATTR_REGCOUNT
	.align		4
        /*0000*/ 	.byte	0x04, 0x2f
        /*0002*/ 	.short	(.L_1 - .L_0)
	.align		4
.L_0:
        /*0004*/ 	.word	index@(_Z14convertToOctalPiPcii)
        /*0008*/ 	.word	0x00000019


	//----- nvinfo : EIATTR_FRAME_SIZE
	.align		4
.L_1:
        /*000c*/ 	.byte	0x04, 0x11
        /*000e*/ 	.short	(.L_3 - .L_2)
	.align		4
.L_2:
        /*0010*/ 	.word	index@(_Z14convertToOctalPiPcii)
        /*0014*/ 	.word	0x00000080


	//----- nvinfo : EIATTR_MIN_STACK_SIZE
	.align		4
.L_3:
        /*0018*/ 	.byte	0x04, 0x12
        /*001a*/ 	.short	(.L_5 - .L_4)
	.align		4
.L_4:
        /*001c*/ 	.word	index@(_Z14convertToOctalPiPcii)
        /*0020*/ 	.word	0x00000080
.L_5:


//--------------------- .nv.compat                --------------------------
	.section	.nv.compat,"",@"SHT_CUDA_COMPAT_INFO"
	.align	4
        /*0000*/ 	.byte	0x02, 0x09, 0x00, 0x00, 0x02, 0x02, 0x01, 0x00, 0x02, 0x05, 0x05, 0x00, 0x03, 0x07, 0x01, 0x01
        /*0010*/ 	.byte	0x02, 0x03, 0x00, 0x00, 0x02, 0x06, 0x01, 0x00, 0x04, 0x0b, 0x08, 0x00, 0x09, 0x00, 0x00, 0x00
        /*0020*/ 	.byte	0x00, 0x00, 0x00, 0x00


//--------------------- .nv.info._Z14convertToOctalPiPcii --------------------------
	.section	.nv.info._Z14convertToOctalPiPcii,"",@"SHT_CUDA_INFO"
	.sectionflags	@""
	.align	4


	//----- nvinfo : EIATTR_CUDA_API_VERSION
	.align		4
        /*0000*/ 	.byte	0x04, 0x37
        /*0002*/ 	.short	(.L_7 - .L_6)
.L_6:
        /*0004*/ 	.word	0x00000082


	//----- nvinfo : EIATTR_KPARAM_INFO
	.align		4
.L_7:
        /*0008*/ 	.byte	0x04, 0x17
        /*000a*/ 	.short	(.L_9 - .L_8)
.L_8:
        /*000c*/ 	.word	0x00000000
        /*0010*/ 	.short	0x0003
        /*0012*/ 	.short	0x0014
        /*0014*/ 	.byte	0x00, 0xf0, 0x11, 0x00


	//----- nvinfo : EIATTR_KPARAM_INFO
	.align		4
.L_9:
        /*0018*/ 	.byte	0x04, 0x17
        /*001a*/ 	.short	(.L_11 - .L_10)
.L_10:
        /*001c*/ 	.word	0x00000000
        /*0020*/ 	.short	0x0002
        /*0022*/ 	.short	0x0010
        /*0024*/ 	.byte	0x00, 0xf0, 0x11, 0x00


	//----- nvinfo : EIATTR_KPARAM_INFO
	.align		4
.L_11:
        /*0028*/ 	.byte	0x04, 0x17
        /*002a*/ 	.short	(.L_13 - .L_12)
.L_12:
        /*002c*/ 	.word	0x00000000
        /*0030*/ 	.short	0x0001
        /*0032*/ 	.short	0x0008
        /*0034*/ 	.byte	0x00, 0xf5, 0x21, 0x00


	//----- nvinfo : EIATTR_KPARAM_INFO
	.align		4
.L_13:
        /*0038*/ 	.byte	0x04, 0x17
        /*003a*/ 	.short	(.L_15 - .L_14)
.L_14:
        /*003c*/ 	.word	0x00000000
        /*0040*/ 	.short	0x0000
        /*0042*/ 	.short	0x0000
        /*0044*/ 	.byte	0x00, 0xf5, 0x21, 0x00


	//----- nvinfo : EIATTR_SPARSE_MMA_MASK
	.align		4
.L_15:
        /*0048*/ 	.byte	0x03, 0x50
        /*004a*/ 	.short	0x0000


	//----- nvinfo : EIATTR_MAXREG_COUNT
	.align		4
        /*004c*/ 	.byte	0x03, 0x1b
        /*004e*/ 	.short	0x00ff


	//----- nvinfo : EIATTR_MERCURY_ISA_VERSION
	.align		4
        /*0050*/ 	.byte	0x03, 0x5f
        /*0052*/ 	.short	0x0101


	//----- nvinfo : EIATTR_VRC_CTA_INIT_COUNT
	.align		4
        /*0054*/ 	.byte	0x02, 0x4a
	.zero		1
	.zero		1


	//----- nvinfo : EIATTR_EXIT_INSTR_OFFSETS
	.align		4
        /*0058*/ 	.byte	0x04, 0x1c
        /*005a*/ 	.short	(.L_17 - .L_16)


	//   ....[0]....
.L_16:
        /*005c*/ 	.word	0x00000080


	//   ....[1]....
        /*0060*/ 	.word	0x00000c40


	//----- nvinfo : EIATTR_CRS_STACK_SIZE
	.align		4
.L_17:
        /*0064*/ 	.byte	0x04, 0x1e
        /*0066*/ 	.short	(.L_19 - .L_18)
.L_18:
        /*0068*/ 	.word	0x00000000


	//----- nvinfo : EIATTR_CBANK_PARAM_SIZE
	.align		4
.L_19:
        /*006c*/ 	.byte	0x03, 0x19
        /*006e*/ 	.short	0x0018


	//----- nvinfo : EIATTR_PARAM_CBANK
	.align		4
        /*0070*/ 	.byte	0x04, 0x0a
        /*0072*/ 	.short	(.L_21 - .L_20)
	.align		4
.L_20:
        /*0074*/ 	.word	index@(.nv.constant0._Z14convertToOctalPiPcii)
        /*0078*/ 	.short	0x0380
        /*007a*/ 	.short	0x0018


	//----- nvinfo : EIATTR_SW_WAR
	.align		4
.L_21:
        /*007c*/ 	.byte	0x04, 0x36
        /*007e*/ 	.short	(.L_23 - .L_22)
.L_22:
        /*0080*/ 	.word	0x00000008
.L_23:


//--------------------- .nv.callgraph             --------------------------
	.section	.nv.callgraph,"",@"SHT_CUDA_CALLGRAPH"
	.align	4
	.sectionentsize	8
	.align		4
        /*0000*/ 	.word	0x00000000
	.align		4
        /*0004*/ 	.word	0xffffffff
	.align		4
        /*0008*/ 	.word	0x00000000
	.align		4
        /*000c*/ 	.word	0xfffffffe
	.align		4
        /*0010*/ 	.word	0x00000000
	.align		4
        /*0014*/ 	.word	0xfffffffd
	.align		4
        /*0018*/ 	.word	0x00000000
	.align		4
        /*001c*/ 	.word	0xfffffffc


//--------------------- .text._Z14convertToOctalPiPcii --------------------------
	.section	.text._Z14convertToOctalPiPcii,"ax",@progbits
	.align	128
        .global         _Z14convertToOctalPiPcii
        .type           _Z14convertToOctalPiPcii,@function
        .size           _Z14convertToOctalPiPcii,(.L_x_11 - _Z14convertToOctalPiPcii)
        .other          _Z14convertToOctalPiPcii,@"STO_CUDA_ENTRY STV_DEFAULT"
_Z14convertToOctalPiPcii:
.text._Z14convertToOctalPiPcii:
[----:B------:R-:W0:Y:S01]  /*0000*/  LDC R1, c[0x0][0x37c] ;  /* 0x0000df00ff017b82 */ /* 0x000e220000000800 */
[----:B------:R-:W1:Y:S07]  /*0010*/  S2R R0, SR_TID.X ;  /* 0x0000000000007919 */ /* 0x000e6e0000002100 */
[----:B------:R-:W1:Y:S01]  /*0020*/  S2UR UR4, SR_CTAID.X ;  /* 0x00000000000479c3 */ /* 0x000e620000002500 */
[----:B------:R-:W2:Y:S01]  /*0030*/  LDCU UR5, c[0x0][0x390] ;  /* 0x00007200ff0577ac */ /* 0x000ea20008000800 */
[----:B0-----:R-:W-:-:S06]  /*0040*/  VIADD R1, R1, 0xffffff80 ;  /* 0xffffff8001017836 */ /* 0x001fcc0000000000 */
[----:B------:R-:W1:Y:S02]  /*0050*/  LDC R3, c[0x0][0x360] ;  /* 0x0000d800ff037b82 */ /* 0x000e640000000800 */
[----:B-1----:R-:W-:-:S05]  /*0060*/  IMAD R3, R3, UR4, R0 ;  /* 0x0000000403037c24 */ /* 0x002fca000f8e0200 */
[----:B--2---:R-:W-:-:S13]  /*0070*/  ISETP.GE.AND P0, PT, R3, UR5, PT ;  /* 0x0000000503007c0c */ /* 0x004fda000bf06270 */
[----:B------:R-:W-:Y:S05]  /*0080*/  @P0 EXIT ;  /* 0x000000000000094d */ /* 0x000fea0003800000 */
[----:B------:R-:W0:Y:S01]  /*0090*/  LDC.64 R6, c[0x0][0x380] ;  /* 0x0000e000ff067b82 */ /* 0x000e220000000a00 */
[----:B------:R-:W1:Y:S01]  /*00a0*/  LDCU.64 UR4, c[0x0][0x358] ;  /* 0x00006b00ff0477ac */ /* 0x000e620008000a00 */
[----:B------:R-:W2:Y:S01]  /*00b0*/  LDCU UR6, c[0x0][0x394] ;  /* 0x00007280ff0677ac */ /* 0x000ea20008000800 */
[----:B------:R-:W3:Y:S01]  /*00c0*/  LDCU.64 UR8, c[0x0][0x388] ;  /* 0x00007100ff0877ac */ /* 0x000ee20008000a00 */
[----:B0-----:R-:W-:-:S05]  /*00d0*/  IMAD.WIDE R6, R3, 0x4, R6 ;  /* 0x0000000403067825 */ /* 0x001fca00078e0206 */
[----:B-1----:R-:W4:Y:S01]  /*00e0*/  LDG.E R5, desc[UR4][R6.64] ;  /* 0x0000000406057981 */ /* 0x002f22000c1e1900 */
[----:B--2---:R-:W-:Y:S01]  /*00f0*/  IMAD R0, R3, UR6, RZ ;  /* 0x0000000603007c24 */ /* 0x004fe2000f8e02ff */
[----:B------:R-:W-:Y:S01]  /*0100*/  BSSY.RECONVERGENT B0, `(.L_x_0) ;  /* 0x00000b0000007945 */ /* 0x000fe20003800200 */
[----:B------:R-:W-:-:S03]  /*0110*/  IMAD.MOV.U32 R8, RZ, RZ, 0x30 ;  /* 0x00000030ff087424 */ /* 0x000fc600078e00ff */
[----:B------:R-:W-:Y:S02]  /*0120*/  SHF.R.S32.HI R4, RZ, 0x1f, R0 ;  /* 0x0000001fff047819 */ /* 0x000fe40000011400 */
[----:B---3--:R-:W-:-:S04]  /*0130*/  IADD3 R2, P1, PT, R0, UR8, RZ ;  /* 0x0000000800027c10 */ /* 0x008fc8000ff3e0ff */
[----:B------:R-:W-:Y:S02]  /*0140*/  IADD3.X R3, PT, PT, R4, UR9, RZ, P1, !PT ;  /* 0x0000000904037c10 */ /* 0x000fe40008ffe4ff */
[----:B----4-:R-:W-:-:S13]  /*0150*/  ISETP.NE.AND P0, PT, R5, RZ, PT ;  /* 0x000000ff0500720c */ /* 0x010fda0003f05270 */
[----:B------:R-:W-:Y:S01]  /*0160*/  @!P0 PRMT R7, R8, 0x7610, R7 ;  /* 0x0000761008078816 */ /* 0x000fe20000000007 */
[----:B------:R-:W-:-:S04]  /*0170*/  @!P0 IMAD.MOV.U32 R6, RZ, RZ, 0x1 ;  /* 0x00000001ff068424 */ /* 0x000fc800078e00ff */
[----:B------:R0:W-:Y:S02]  /*0180*/  @!P0 STG.E.U8 desc[UR4][R2.64], R7 ;  /* 0x0000000702008986 */ /* 0x0001e4000c101104 */
[----:B0-----:R-:W-:Y:S01]  /*0190*/  @!P0 MOV R7, 0x0 ;  /* 0x0000000000078802 */ /* 0x001fe20000000f00 */
[----:B------:R-:W-:Y:S06]  /*01a0*/  @!P0 BRA `(.L_x_1) ;  /* 0x0000000800948947 */ /* 0x000fec0003800000 */
[----:B------:R-:W-:Y:S01]  /*01b0*/  ISETP.GE.AND P0, PT, R5, 0x1, PT ;  /* 0x000000010500780c */ /* 0x000fe20003f06270 */
[----:B------:R-:W-:Y:S01]  /*01c0*/  BSSY.RECONVERGENT B1, `(.L_x_2) ;  /* 0x000000d000017945 */ /* 0x000fe20003800200 */
[----:B------:R-:W-:-:S11]  /*01d0*/  IMAD.MOV.U32 R6, RZ, RZ, RZ ;  /* 0x000000ffff067224 */ /* 0x000fd600078e00ff */
[----:B------:R-:W-:Y:S05]  /*01e0*/  @!P0 BRA `(.L_x_3) ;  /* 0x0000000000288947 */ /* 0x000fea0003800000 */
[----:B------:R-:W-:Y:S01]  /*01f0*/  BSSY.RECONVERGENT B2, `(.L_x_3) ;  /* 0x0000009000027945 */ /* 0x000fe20003800200 */
[----:B------:R-:W-:-:S07]  /*0200*/  IMAD.MOV.U32 R6, RZ, RZ, RZ ;  /* 0x000000ffff067224 */ /* 0x000fce00078e00ff */
.L_x_4:
[C---:B------:R-:W-:Y:S01]  /*0210*/  IMAD R8, R6.reuse, 0x4, R1 ;  /* 0x0000000406087824 */ /* 0x040fe200078e0201 */
[C---:B------:R-:W-:Y:S02]  /*0220*/  LOP3.LUT R7, R5.reuse, 0x7, RZ, 0xc0, !PT ;  /* 0x0000000705077812 */ /* 0x040fe400078ec0ff */
[----:B------:R-:W-:Y:S02]  /*0230*/  ISETP.GE.U32.AND P0, PT, R5, 0x8, PT ;  /* 0x000000080500780c */ /* 0x000fe40003f06070 */
[----:B------:R-:W-:Y:S01]  /*0240*/  SHF.R.U32.HI R5, RZ, 0x3, R5 ;  /* 0x00000003ff057819 */ /* 0x000fe20000011605 */
[----:B------:R0:W-:Y:S01]  /*0250*/  STL [R8], R7 ;  /* 0x0000000708007387 */ /* 0x0001e20000100800 */
[----:B------:R-:W-:-:S09]  /*0260*/  IADD3 R6, PT, PT, R6, 0x1, RZ ;  /* 0x0000000106067810 */ /* 0x000fd20007ffe0ff */
[----:B0-----:R-:W-:Y:S05]  /*0270*/  @P0 BRA `(.L_x_4) ;  /* 0xfffffffc00e40947 */ /* 0x001fea000383ffff */
[----:B------:R-:W-:Y:S05]  /*0280*/  BSYNC.RECONVERGENT B2 ;  /* 0x0000000000027941 */ /* 0x000fea0003800200 */
.L_x_3:
[----:B------:R-:W-:Y:S05]  /*0290*/  BSYNC.RECONVERGENT B1 ;  /* 0x0000000000017941 */ /* 0x000fea0003800200 */
.L_x_2:
[----:B------:R-:W-:Y:S01]  /*02a0*/  ISETP.NE.AND P0, PT, R6, RZ, PT ;  /* 0x000000ff0600720c */ /* 0x000fe20003f05270 */
[----:B------:R-:W-:-:S12]  /*02b0*/  BSSY.RECONVERGENT B1, `(.L_x_5) ;  /* 0x0000093000017945 */ /* 0x000fd80003800200 */
[----:B------:R-:W-:Y:S05]  /*02c0*/  @!P0 BRA `(.L_x_6) ;  /* 0x0000000800448947 */ /* 0x000fea0003800000 */
[C---:B------:R-:W-:Y:S01]  /*02d0*/  ISETP.GE.U32.AND P0, PT, R6.reuse, 0x4, PT ;  /* 0x000000040600780c */ /* 0x040fe20003f06070 */
[----:B------:R-:W-:Y:S01]  /*02e0*/  BSSY.RECONVERGENT B2, `(.L_x_7) ;  /* 0x000007b000027945 */ /* 0x000fe20003800200 */
[----:B------:R-:W-:Y:S01]  /*02f0*/  LOP3.LUT R5, R6, 0x3, RZ, 0xc0, !PT ;  /* 0x0000000306057812 */ /* 0x000fe200078ec0ff */
[----:B------:R-:W-:-:S10]  /*0300*/  IMAD.MOV.U32 R9, RZ, RZ, RZ ;  /* 0x000000ffff097224 */ /* 0x000fd400078e00ff */
[----:B------:R-:W-:Y:S05]  /*0310*/  @!P0 BRA `(.L_x_8) ;  /* 0x0000000400dc8947 */ /* 0x000fea0003800000 */
[----:B------:R-:W-:-:S05]  /*0320*/  IMAD R7, R6, 0x4, R1 ;  /* 0x0000000406077824 */ /* 0x000fca00078e0201 */
[----:B------:R-:W2:Y:S04]  /*0330*/  LDL.U8 R8, [R7+-0x4] ;  /* 0xfffffc0007087983 */ /* 0x000ea80000100000 */
[----:B------:R-:W3:Y:S04]  /*0340*/  LDL.U8 R9, [R7+-0x8] ;  /* 0xfffff80007097983 */ /* 0x000ee80000100000 */
[----:B------:R-:W4:Y:S04]  /*0350*/  LDL.U8 R10, [R7+-0xc] ;  /* 0xfffff400070a7983 */ /* 0x000f280000100000 */
[----:B------:R-:W5:Y:S01]  /*0360*/  LDL.U8 R12, [R7+-0x10] ;  /* 0xfffff000070c7983 */ /* 0x000f620000100000 */
[----:B--2---:R-:W-:Y:S01]  /*0370*/  VIADD R11, R8, 0x30 ;  /* 0x00000030080b7836 */ /* 0x004fe20000000000 */
[----:B------:R-:W-:-:S02]  /*0380*/  LOP3.LUT R8, R6, 0xfffffffc, RZ, 0xc0, !PT ;  /* 0xfffffffc06087812 */ /* 0x000fc400078ec0ff */
[----:B---3--:R-:W-:Y:S02]  /*0390*/  IADD3 R13, PT, PT, R9, 0x30, RZ ;  /* 0x00000030090d7810 */ /* 0x008fe40007ffe0ff */
[----:B------:R0:W-:Y:S01]  /*03a0*/  STG.E.U8 desc[UR4][R2.64], R11 ;  /* 0x0000000b02007986 */ /* 0x0001e2000c101104 */
[----:B------:R-:W-:Y:S01]  /*03b0*/  ISETP.NE.AND P0, PT, R8, 0x4, PT ;  /* 0x000000040800780c */ /* 0x000fe20003f05270 */
[----:B------:R-:W-:Y:S02]  /*03c0*/  HFMA2 R9, -RZ, RZ, 0, 2.384185791015625e-07 ;  /* 0x00000004ff097431 */ /* 0x000fe400000001ff */
[----:B----4-:R-:W-:Y:S01]  /*03d0*/  VIADD R15, R10, 0x30 ;  /* 0x000000300a0f7836 */ /* 0x010fe20000000000 */
[----:B------:R0:W-:Y:S01]  /*03e0*/  STG.E.U8 desc[UR4][R2.64+0x1], R13 ;  /* 0x0000010d02007986 */ /* 0x0001e2000c101104 */
[----:B-----5:R-:W-:-:S03]  /*03f0*/  VIADD R17, R12, 0x30 ;  /* 0x000000300c117836 */ /* 0x020fc60000000000 */
[----:B------:R0:W-:Y:S04]  /*0400*/  STG.E.U8 desc[UR4][R2.64+0x2], R15 ;  /* 0x0000020f02007986 */ /* 0x0001e8000c101104 */
[----:B------:R0:W-:Y:S01]  /*0410*/  STG.E.U8 desc[UR4][R2.64+0x3], R17 ;  /* 0x0000031102007986 */ /* 0x0001e2000c101104 */
[----:B------:R-:W-:Y:S05]  /*0420*/  @!P0 BRA `(.L_x_8) ;  /* 0x0000000400988947 */ /* 0x000fea0003800000 */
[----:B------:R-:W0:Y:S04]  /*0430*/  LDL.U8 R9, [R7+-0x14] ;  /* 0xffffec0007097983 */ /* 0x000e280000100000 */
[----:B------:R-:W2:Y:S04]  /*0440*/  LDL.U8 R10, [R7+-0x18] ;  /* 0xffffe800070a7983 */ /* 0x000ea80000100000 */
[----:B------:R-:W3:Y:S04]  /*0450*/  LDL.U8 R12, [R7+-0x1c] ;  /* 0xffffe400070c7983 */ /* 0x000ee80000100000 */
[----:B------:R-:W4:Y:S01]  /*0460*/  LDL.U8 R14, [R7+-0x20] ;  /* 0xffffe000070e7983 */ /* 0x000f220000100000 */
[----:B------:R-:W-:Y:S01]  /*0470*/  ISETP.NE.AND P0, PT, R8, 0x8, PT ;  /* 0x000000080800780c */ /* 0x000fe20003f05270 */
[----:B0-----:R-:W-:-:S02]  /*0480*/  VIADD R11, R9, 0x30 ;  /* 0x00000030090b7836 */ /* 0x001fc40000000000 */
[----:B------:R-:W-:Y:S02]  /*0490*/  IMAD.MOV.U32 R9, RZ, RZ, 0x8 ;  /* 0x00000008ff097424 */ /* 0x000fe400078e00ff */
[----:B--2---:R-:W-:Y:S01]  /*04a0*/  VIADD R13, R10, 0x30 ;  /* 0x000000300a0d7836 */ /* 0x004fe20000000000 */
[----:B------:R1:W-:Y:S01]  /*04b0*/  STG.E.U8 desc[UR4][R2.64+0x4], R11 ;  /* 0x0000040b02007986 */ /* 0x0003e2000c101104 */
[----:B---3--:R-:W-:-:S03]  /*04c0*/  IADD3 R15, PT, PT, R12, 0x30, RZ ;  /* 0x000000300c0f7810 */ /* 0x008fc60007ffe0ff */
[----:B------:R1:W-:Y:S01]  /*04d0*/  STG.E.U8 desc[UR4][R2.64+0x5], R13 ;  /* 0x0000050d02007986 */ /* 0x0003e2000c101104 */
[----:B----4-:R-:W-:-:S03]  /*04e0*/  VIADD R17, R14, 0x30 ;  /* 0x000000300e117836 */ /* 0x010fc60000000000 */
[----:B------:R1:W-:Y:S04]  /*04f0*/  STG.E.U8 desc[UR4][R2.64+0x6], R15 ;  /* 0x0000060f02007986 */ /* 0x0003e8000c101104 */
[----:B------:R1:W-:Y:S01]  /*0500*/  STG.E.U8 desc[UR4][R2.64+0x7], R17 ;  /* 0x0000071102007986 */ /* 0x0003e2000c101104 */
[----:B------:R-:W-:Y:S05]  /*0510*/  @!P0 BRA `(.L_x_8) ;  /* 0x00000004005c8947 */ /* 0x000fea0003800000 */
[----:B------:R-:W1:Y:S04]  /*0520*/  LDL.U8 R9, [R7+-0x24] ;  /* 0xffffdc0007097983 */ /* 0x000e680000100000 */
[----:B------:R-:W2:Y:S04]  /*0530*/  LDL.U8 R10, [R7+-0x28] ;  /* 0xffffd800070a7983 */ /* 0x000ea80000100000 */
[----:B------:R-:W3:Y:S04]  /*0540*/  LDL.U8 R12, [R7+-0x2c] ;  /* 0xffffd400070c7983 */ /* 0x000ee80000100000 */
[----:B------:R-:W4:Y:S01]  /*0550*/  LDL.U8 R14, [R7+-0x30] ;  /* 0xffffd000070e7983 */ /* 0x000f220000100000 */
[----:B------:R-:W-:-:S02]  /*0560*/  ISETP.NE.AND P0, PT, R8, 0xc, PT ;  /* 0x0000000c0800780c */ /* 0x000fc40003f05270 */
[----:B-1----:R-:W-:Y:S01]  /*0570*/  IADD3 R11, PT, PT, R9, 0x30, RZ ;  /* 0x00000030090b7810 */ /* 0x002fe20007ffe0ff */
[----:B------:R-:W-:Y:S02]  /*0580*/  IMAD.MOV.U32 R9, RZ, RZ, 0xc ;  /* 0x0000000cff097424 */ /* 0x000fe400078e00ff */
[----:B--2---:R-:W-:Y:S02]  /*0590*/  VIADD R13, R10, 0x30 ;  /* 0x000000300a0d7836 */ /* 0x004fe40000000000 */
[----:B------:R2:W-:Y:S01]  /*05a0*/  STG.E.U8 desc[UR4][R2.64+0x8], R11 ;  /* 0x0000080b02007986 */ /* 0x0005e2000c101104 */
[----:B---3--:R-:W-:-:S03]  /*05b0*/  VIADD R15, R12, 0x30 ;  /* 0x000000300c0f7836 */ /* 0x008fc60000000000 */
[----:B------:R2:W-:Y:S01]  /*05c0*/  STG.E.U8 desc[UR4][R2.64+0x9], R13 ;  /* 0x0000090d02007986 */ /* 0x0005e2000c101104 */
[----:B----4-:R-:W-:-:S03]  /*05d0*/  IADD3 R17, PT, PT, R14, 0x30, RZ ;  /* 0x000000300e117810 */ /* 0x010fc60007ffe0ff */
[----:B------:R2:W-:Y:S04]  /*05e0*/  STG.E.U8 desc[UR4][R2.64+0xa], R15 ;  /* 0x00000a0f02007986 */ /* 0x0005e8000c101104 */
[----:B------:R2:W-:Y:S01]  /*05f0*/  STG.E.U8 desc[UR4][R2.64+0xb], R17 ;  /* 0x00000b1102007986 */ /* 0x0005e2000c101104 */
[----:B------:R-:W-:Y:S05]  /*0600*/  @!P0 BRA `(.L_x_8) ;  /* 0x0000000400208947 */ /* 0x000fea0003800000 */
[----:B------:R-:W2:Y:S04]  /*0610*/  LDL.U8 R9, [R7+-0x34] ;  /* 0xffffcc0007097983 */ /* 0x000ea80000100000 */
[----:B------:R-:W3:Y:S04]  /*0620*/  LDL.U8 R10, [R7+-0x38] ;  /* 0xffffc800070a7983 */ /* 0x000ee80000100000 */
[----:B------:R-:W4:Y:S04]  /*0630*/  LDL.U8 R12, [R7+-0x3c] ;  /* 0xffffc400070c7983 */ /* 0x000f280000100000 */
[----:B------:R-:W5:Y:S01]  /*0640*/  LDL.U8 R14, [R7+-0x40] ;  /* 0xffffc000070e7983 */ /* 0x000f620000100000 */
[----:B------:R-:W-:Y:S01]  /*0650*/  ISETP.NE.AND P0, PT, R8, 0x10, PT ;  /* 0x000000100800780c */ /* 0x000fe20003f05270 */
[----:B--2---:R-:W-:Y:S01]  /*0660*/  VIADD R11, R9, 0x30 ;  /* 0x00000030090b7836 */ /* 0x004fe20000000000 */
[----:B------:R-:W-:-:S02]  /*0670*/  MOV R9, 0x10 ;  /* 0x0000001000097802 */ /* 0x000fc40000000f00 */
[----:B---3--:R-:W-:Y:S02]  /*0680*/  IADD3 R13, PT, PT, R10, 0x30, RZ ;  /* 0x000000300a0d7810 */ /* 0x008fe40007ffe0ff */
[----:B------:R3:W-:Y:S01]  /*0690*/  STG.E.U8 desc[UR4][R2.64+0xc], R11 ;  /* 0x00000c0b02007986 */ /* 0x0007e2000c101104 */
[----:B----4-:R-:W-:-:S03]  /*06a0*/  VIADD R15, R12, 0x30 ;  /* 0x000000300c0f7836 */ /* 0x010fc60000000000 */
[----:B------:R3:W-:Y:S01]  /*06b0*/  STG.E.U8 desc[UR4][R2.64+0xd], R13 ;  /* 0x00000d0d02007986 */ /* 0x0007e2000c101104 */
[----:B-----5:R-:W-:-:S03]  /*06c0*/  VIADD R17, R14, 0x30 ;  /* 0x000000300e117836 */ /* 0x020fc60000000000 */
[----:B------:R3:W-:Y:S04]  /*06d0*/  STG.E.U8 desc[UR4][R2.64+0xe], R15 ;  /* 0x00000e0f02007986 */ /* 0x0007e8000c101104 */
[----:B------:R3:W-:Y:S01]  /*06e0*/  STG.E.U8 desc[UR4][R2.64+0xf], R17 ;  /* 0x00000f1102007986 */ /* 0x0007e2000c101104 */
[----:B------:R-:W-:Y:S05]  /*06f0*/  @!P0 BRA `(.L_x_8) ;  /* 0x0000000000e48947 */ /* 0x000fea0003800000 */
[----:B------:R-:W3:Y:S04]  /*0700*/  LDL.U8 R9, [R7+-0x44] ;  /* 0xffffbc0007097983 */ /* 0x000ee80000100000 */
[----:B------:R-:W2:Y:S04]  /*0710*/  LDL.U8 R10, [R7+-0x48] ;  /* 0xffffb800070a7983 */ /* 0x000ea80000100000 */
[----:B------:R-:W4:Y:S04]  /*0720*/  LDL.U8 R12, [R7+-0x4c] ;  /* 0xffffb400070c7983 */ /* 0x000f280000100000 */
[----:B------:R-:W5:Y:S01]  /*0730*/  LDL.U8 R14, [R7+-0x50] ;  /* 0xffffb000070e7983 */ /* 0x000f620000100000 */
[----:B------:R-:W-:Y:S01]  /*0740*/  ISETP.NE.AND P0, PT, R8, 0x14, PT ;  /* 0x000000140800780c */ /* 0x000fe20003f05270 */
[----:B---3--:R-:W-:-:S02]  /*0750*/  VIADD R11, R9, 0x30 ;  /* 0x00000030090b7836 */ /* 0x008fc40000000000 */
[----:B------:R-:W-:Y:S02]  /*0760*/  IMAD.MOV.U32 R9, RZ, RZ, 0x14 ;  /* 0x00000014ff097424 */ /* 0x000fe400078e00ff */
[----:B--2---:R-:W-:Y:S01]  /*0770*/  VIADD R13, R10, 0x30 ;  /* 0x000000300a0d7836 */ /* 0x004fe20000000000 */
[----:B------:R0:W-:Y:S01]  /*0780*/  STG.E.U8 desc[UR4][R2.64+0x10], R11 ;  /* 0x0000100b02007986 */ /* 0x0001e2000c101104 */
[----:B----4-:R-:W-:-:S03]  /*0790*/  IADD3 R15, PT, PT, R12, 0x30, RZ ;  /* 0x000000300c0f7810 */ /* 0x010fc60007ffe0ff */
        /* <DEDUP_REMOVED lines=9> */
[----:B------:R-:W-:-:S02]  /*0830*/  ISETP.NE.AND P0, PT, R8, 0x18, PT ;  /* 0x000000180800780c */ /* 0x000fc40003f05270 */
[----:B0-----:R-:W-:Y:S01]  /*0840*/  IADD3 R11, PT, PT, R9, 0x30, RZ ;  /* 0x00000030090b7810 */ /* 0x001fe20007ffe0ff */
        /* <DEDUP_REMOVED lines=9> */
[----:B------:R-:W-:Y:S01]  /*08e0*/  ISETP.NE.AND P0, PT, R8, 0x1c, PT ;  /* 0x0000001c0800780c */ /* 0x000fe20003f05270 */
[----:B------:R-:W0:Y:S04]  /*08f0*/  LDL.U8 R10, [R7+-0x68] ;  /* 0xffff9800070a7983 */ /* 0x000e280000100000 */
[----:B------:R-:W2:Y:S04]  /*0900*/  LDL.U8 R12, [R7+-0x6c] ;  /* 0xffff9400070c7983 */ /* 0x000ea80000100000 */
[----:B------:R-:W3:Y:S04]  /*0910*/  LDL.U8 R14, [R7+-0x70] ;  /* 0xffff9000070e7983 */ /* 0x000ee80000100000 */
[----:B------:R-:W4:Y:S04]  /*0920*/  @P0 LDL.U8 R16, [R7+-0x74] ;  /* 0xffff8c0007100983 */ /* 0x000f280000100000 */
[----:B------:R-:W5:Y:S04]  /*0930*/  @P0 LDL.U8 R18, [R7+-0x78] ;  /* 0xffff880007120983 */ /* 0x000f680000100000 */
[----:B------:R-:W5:Y:S04]  /*0940*/  @P0 LDL.U8 R20, [R7+-0x7c] ;  /* 0xffff840007140983 */ /* 0x000f680000100000 */
[----:B------:R-:W5:Y:S04]  /*0950*/  @P0 LDL.U8 R22, [R7+-0x80] ;  /* 0xffff800007160983 */ /* 0x000f680000100000 */
[----:B------:R1:W5:Y:S01]  /*0960*/  LDL.U8 R8, [R7+-0x64] ;  /* 0xffff9c0007087983 */ /* 0x0003620000100000 */
[----:B0-----:R-:W-:Y:S01]  /*0970*/  IADD3 R11, PT, PT, R10, 0x30, RZ ;  /* 0x000000300a0b7810 */ /* 0x001fe20007ffe0ff */
[----:B--2---:R-:W-:-:S02]  /*0980*/  VIADD R13, R12, 0x30 ;  /* 0x000000300c0d7836 */ /* 0x004fc40000000000 */
[----:B---3--:R-:W-:Y:S01]  /*0990*/  VIADD R15, R14, 0x30 ;  /* 0x000000300e0f7836 */ /* 0x008fe20000000000 */
[----:B----4-:R-:W-:Y:S01]  /*09a0*/  @P0 IADD3 R17, PT, PT, R16, 0x30, RZ ;  /* 0x0000003010110810 */ /* 0x010fe20007ffe0ff */
[----:B-----5:R-:W-:Y:S02]  /*09b0*/  @P0 VIADD R19, R18, 0x30 ;  /* 0x0000003012130836 */ /* 0x020fe40000000000 */
[----:B------:R-:W-:Y:S01]  /*09c0*/  @P0 VIADD R21, R20, 0x30 ;  /* 0x0000003014150836 */ /* 0x000fe20000000000 */
[----:B-1----:R-:W-:Y:S01]  /*09d0*/  @P0 IADD3 R7, PT, PT, R22, 0x30, RZ ;  /* 0x0000003016070810 */ /* 0x002fe20007ffe0ff */
[----:B------:R-:W-:Y:S04]  /*09e0*/  STG.E.U8 desc[UR4][R2.64+0x19], R11 ;  /* 0x0000190b02007986 */ /* 0x000fe8000c101104 */
[----:B------:R-:W-:Y:S04]  /*09f0*/  STG.E.U8 desc[UR4][R2.64+0x1a], R13 ;  /* 0x00001a0d02007986 */ /* 0x000fe8000c101104 */
[----:B------:R-:W-:Y:S04]  /*0a00*/  STG.E.U8 desc[UR4][R2.64+0x1b], R15 ;  /* 0x00001b0f02007986 */ /* 0x000fe8000c101104 */
[----:B------:R-:W-:Y:S04]  /*0a10*/  @P0 STG.E.U8 desc[UR4][R2.64+0x1c], R17 ;  /* 0x00001c1102000986 */ /* 0x000fe8000c101104 */
[----:B------:R-:W-:Y:S04]  /*0a20*/  @P0 STG.E.U8 desc[UR4][R2.64+0x1d], R19 ;  /* 0x00001d1302000986 */ /* 0x000fe8000c101104 */
[----:B------:R-:W-:Y:S04]  /*0a30*/  @P0 STG.E.U8 desc[UR4][R2.64+0x1e], R21 ;  /* 0x00001e1502000986 */ /* 0x000fe8000c101104 */
[----:B------:R-:W-:Y:S01]  /*0a40*/  @P0 STG.E.U8 desc[UR4][R2.64+0x1f], R7 ;  /* 0x00001f0702000986 */ /* 0x000fe2000c101104 */
[----:B------:R-:W-:-:S05]  /*0a50*/  VIADD R9, R8, 0x30 ;  /* 0x0000003008097836 */ /* 0x000fca0000000000 */
[----:B------:R0:W-:Y:S02]  /*0a60*/  STG.E.U8 desc[UR4][R2.64+0x18], R9 ;  /* 0x0000180902007986 */ /* 0x0001e4000c101104 */
[----:B0-----:R-:W-:Y:S02]  /*0a70*/  IMAD.MOV.U32 R9, RZ, RZ, 0x1c ;  /* 0x0000001cff097424 */ /* 0x001fe400078e00ff */
[----:B------:R-:W-:-:S07]  /*0a80*/  @P0 IMAD.MOV.U32 R9, RZ, RZ, 0x20 ;  /* 0x00000020ff090424 */ /* 0x000fce00078e00ff */
.L_x_8:
[----:B------:R-:W-:Y:S05]  /*0a90*/  BSYNC.RECONVERGENT B2 ;  /* 0x0000000000027941 */ /* 0x000fea0003800200 */
.L_x_7:
[----:B------:R-:W-:-:S13]  /*0aa0*/  ISETP.NE.AND P0, PT, R5, RZ, PT ;  /* 0x000000ff0500720c */ /* 0x000fda0003f05270 */
[----:B------:R-:W-:Y:S05]  /*0ab0*/  @!P0 BRA `(.L_x_6) ;  /* 0x0000000000488947 */ /* 0x000fea0003800000 */
[----:B------:R-:W4:Y:S01]  /*0ac0*/  LDCU.64 UR6, c[0x0][0x388] ;  /* 0x00007100ff0677ac */ /* 0x000f220008000a00 */
[----:B------:R-:W-:Y:S02]  /*0ad0*/  IADD3 R7, PT, PT, -R5, RZ, RZ ;  /* 0x000000ff05077210 */ /* 0x000fe40007ffe1ff */
[----:B----4-:R-:W-:Y:S02]  /*0ae0*/  IADD3 R8, P0, P1, R0, UR6, R9 ;  /* 0x0000000600087c10 */ /* 0x010fe4000f91e009 */
[----:B------:R-:W-:Y:S02]  /*0af0*/  LOP3.LUT R9, RZ, R9, RZ, 0x33, !PT ;  /* 0x00000009ff097212 */ /* 0x000fe400078e33ff */
[----:B0123--:R-:W-:-:S03]  /*0b00*/  IADD3.X R11, PT, PT, R4, UR7, RZ, P0, P1 ;  /* 0x00000007040b7c10 */ /* 0x00ffc600087e24ff */
[----:B------:R-:W-:-:S07]  /*0b10*/  IMAD.IADD R0, R9, 0x1, R6 ;  /* 0x0000000109007824 */ /* 0x000fce00078e0206 */
.L_x_9:
[----:B----4-:R-:W-:-:S06]  /*0b20*/  IMAD R4, R0, 0x4, R1 ;  /* 0x0000000400047824 */ /* 0x010fcc00078e0201 */
[----:B------:R-:W2:Y:S01]  /*0b30*/  LDL.U8 R4, [R4] ;  /* 0x0000000004047983 */ /* 0x000ea20000100000 */
[----:B------:R-:W-:Y:S01]  /*0b40*/  IMAD.MOV.U32 R5, RZ, RZ, R11 ;  /* 0x000000ffff057224 */ /* 0x000fe200078e000b */
[----:B------:R-:W-:Y:S01]  /*0b50*/  IADD3 R7, PT, PT, R7, 0x1, RZ ;  /* 0x0000000107077810 */ /* 0x000fe20007ffe0ff */
[----:B------:R-:W-:-:S03]  /*0b60*/  VIADD R0, R0, 0xffffffff ;  /* 0xffffffff00007836 */ /* 0x000fc60000000000 */
[----:B------:R-:W-:Y:S02]  /*0b70*/  ISETP.NE.AND P0, PT, R7, RZ, PT ;  /* 0x000000ff0700720c */ /* 0x000fe40003f05270 */
[----:B--2---:R-:W-:Y:S01]  /*0b80*/  IADD3 R9, PT, PT, R4, 0x30, RZ ;  /* 0x0000003004097810 */ /* 0x004fe20007ffe0ff */
[----:B------:R-:W-:Y:S01]  /*0b90*/  IMAD.MOV.U32 R4, RZ, RZ, R8 ;  /* 0x000000ffff047224 */ /* 0x000fe200078e0008 */
[----:B------:R-:W-:-:S04]  /*0ba0*/  IADD3 R8, P1, PT, R8, 0x1, RZ ;  /* 0x0000000108087810 */ /* 0x000fc80007f3e0ff */
[----:B------:R4:W-:Y:S01]  /*0bb0*/  STG.E.U8 desc[UR4][R4.64], R9 ;  /* 0x0000000904007986 */ /* 0x0009e2000c101104 */
[----:B------:R-:W-:-:S04]  /*0bc0*/  IMAD.X R11, RZ, RZ, R11, P1 ;  /* 0x000000ffff0b7224 */ /* 0x000fc800008e060b */
[----:B------:R-:W-:Y:S05]  /*0bd0*/  @P0 BRA `(.L_x_9) ;  /* 0xfffffffc00d00947 */ /* 0x000fea000383ffff */
.L_x_6:
[----:B------:R-:W-:Y:S05]  /*0be0*/  BSYNC.RECONVERGENT B1 ;  /* 0x0000000000017941 */ /* 0x000fea0003800200 */
.L_x_5:
[----:B------:R-:W-:-:S07]  /*0bf0*/  HFMA2 R7, -RZ, RZ, 0, 0 ;  /* 0x00000000ff077431 */ /* 0x000fce00000001ff */
.L_x_1:
[----:B------:R-:W-:Y:S05]  /*0c00*/  BSYNC.RECONVERGENT B0 ;  /* 0x0000000000007941 */ /* 0x000fea0003800200 */
.L_x_0:
[----:B0123--:R-:W-:-:S05]  /*0c10*/  IADD3 R2, P0, PT, R6, R2, RZ ;  /* 0x0000000206027210 */ /* 0x00ffca0007f1e0ff */
[----:B------:R-:W-:-:S05]  /*0c20*/  IMAD.X R3, R7, 0x1, R3, P0 ;  /* 0x0000000107037824 */ /* 0x000fca00000e0603 */
[----:B------:R-:W-:Y:S01]  /*0c30*/  STG.E.U8 desc[UR4][R2.64], RZ ;  /* 0x000000ff02007986 */ /* 0x000fe2000c101104 */
[----:B------:R-:W-:Y:S05]  /*0c40*/  EXIT ;  /* 0x000000000000794d */ /* 0x000fea0003800000 */
.L_x_10:
[----:B------:R-:W-:-:S00]  /*0c50*/  BRA `(.L_x_10) ;  /* 0xfffffffc00fc7947 */ /* 0x000fc0000383ffff */
[----:B------:R-:W-:-:S00]  /*0c60*/  NOP ;  /* 0x0000000000007918 */ /* 0x000fc00000000000 */
        /* <DEDUP_REMOVED lines=9> */
.L_x_11:


//--------------------- .nv.shared.reserved.0     --------------------------
	.section	.nv.shared.reserved.0,"aw",@nobits
	.weak		__nv_reservedSMEM_offset_0_alias
	.size		__nv_reservedSMEM_offset_0_alias, 0, 64
	.other		__nv_reservedSMEM_offset_0_alias,@"STO_CUDA_RESERVED_SHARED STV_DEFAULT"
__nv_reservedSMEM_offset_0_alias:
	.zero		0
	.zero		64


//--------------------- .nv.constant0._Z14convertToOctalPiPcii --------------------------
	.section	.nv.constant0._Z14convertToOctalPiPcii,"a",@progbits
	.sectionflags	@""
	.align	4
.nv.constant0._Z14convertToOctalPiPcii:
	.zero		920


//--------------------- SYMBOLS --------------------------

	.type		.nv.reservedSmem.offset0,@object
	.size		.nv.reservedSmem.offset0,0x4
